	.headerflags	@"EF_CUDA_TEXMODE_UNIFIED EF_CUDA_64BIT_ADDRESS EF_CUDA_ACCELERATORS EF_CUDA_SM90 EF_CUDA_VIRTUAL_SM(EF_CUDA_SM90)"
	.elftype	@"ET_EXEC"


//--------------------- .nv.info                  --------------------------
	.section	.nv.info,"",@"SHT_CUDA_INFO"
	.align	4


	//----- nvinfo : EIATTR_REGCOUNT
	.align		4
        /*0000*/ 	.byte	0x04, 0x2f
        /*0002*/ 	.short	(.L_3 - .L_2)
	.align		4
.L_2:
        /*0004*/ 	.word	index@(triton_poi_fused__native_batch_norm_legit_no_training_add_native_batch_norm_backward_relu_18)
        /*0008*/ 	.word	0x00000016


	//----- nvinfo : EIATTR_MIN_STACK_SIZE
	.align		4
.L_3:
        /*000c*/ 	.byte	0x04, 0x12
        /*000e*/ 	.short	(.L_5 - .L_4)
	.align		4
.L_4:
        /*0010*/ 	.word	index@(triton_poi_fused__native_batch_norm_legit_no_training_add_native_batch_norm_backward_relu_18)
        /*0014*/ 	.word	0x00000000


	//----- nvinfo : EIATTR_FRAME_SIZE
	.align		4
.L_5:
        /*0018*/ 	.byte	0x04, 0x11
        /*001a*/ 	.short	(.L_7 - .L_6)
	.align		4
.L_6:
        /*001c*/ 	.word	index@(triton_poi_fused__native_batch_norm_legit_no_training_add_native_batch_norm_backward_relu_18)
        /*0020*/ 	.word	0x00000000


	//----- nvinfo : EIATTR_MIN_STACK_SIZE
	.align		4
.L_7:
        /*0024*/ 	.byte	0x04, 0x12
        /*0026*/ 	.short	(.L_9 - .L_8)
	.align		4
.L_8:
        /*0028*/ 	.word	index@(triton_poi_fused__native_batch_norm_legit_no_training_add_native_batch_norm_backward_relu_18)
        /*002c*/ 	.word	0x00000000
.L_9:


//--------------------- .nv.info.triton_poi_fused__native_batch_norm_legit_no_training_add_native_batch_norm_backward_relu_18 --------------------------
	.section	.nv.info.triton_poi_fused__native_batch_norm_legit_no_training_add_native_batch_norm_backward_relu_18,"",@"SHT_CUDA_INFO"
	.sectionflags	@""
	.align	4


	//----- nvinfo : EIATTR_CUDA_API_VERSION
	.align		4
        /*0000*/ 	.byte	0x04, 0x37
        /*0002*/ 	.short	(.L_11 - .L_10)
.L_10:
        /*0004*/ 	.word	0x0000007c


	//----- nvinfo : EIATTR_KPARAM_INFO
	.align		4
.L_11:
        /*0008*/ 	.byte	0x04, 0x17
        /*000a*/ 	.short	(.L_13 - .L_12)
.L_12:
        /*000c*/ 	.word	0x00000000
        /*0010*/ 	.short	0x0009
        /*0012*/ 	.short	0x0048
        /*0014*/ 	.byte	0x00, 0xf0, 0x11, 0x00


	//----- nvinfo : EIATTR_KPARAM_INFO
	.align		4
.L_13:
        /*0018*/ 	.byte	0x04, 0x17
        /*001a*/ 	.short	(.L_15 - .L_14)
.L_14:
        /*001c*/ 	.word	0x00000000
        /*0020*/ 	.short	0x0008
        /*0022*/ 	.short	0x0040
        /*0024*/ 	.byte	0x00, 0xf4, 0x21, 0x00


	//----- nvinfo : EIATTR_KPARAM_INFO
	.align		4
.L_15:
        /*0028*/ 	.byte	0x04, 0x17
        /*002a*/ 	.short	(.L_17 - .L_16)
.L_16:
        /*002c*/ 	.word	0x00000000
        /*0030*/ 	.short	0x0007
        /*0032*/ 	.short	0x0038
        /*0034*/ 	.byte	0x00, 0xf4, 0x21, 0x00


	//----- nvinfo : EIATTR_KPARAM_INFO
	.align		4
.L_17:
        /*0038*/ 	.byte	0x04, 0x17
        /*003a*/ 	.short	(.L_19 - .L_18)
.L_18:
        /*003c*/ 	.word	0x00000000
        /*0040*/ 	.short	0x0006
        /*0042*/ 	.short	0x0030
        /*0044*/ 	.byte	0x00, 0xf4, 0x21, 0x00


	//----- nvinfo : EIATTR_KPARAM_INFO
	.align		4
.L_19:
        /*0048*/ 	.byte	0x04, 0x17
        /*004a*/ 	.short	(.L_21 - .L_20)
.L_20:
        /*004c*/ 	.word	0x00000000
        /*0050*/ 	.short	0x0005
        /*0052*/ 	.short	0x0028
        /*0054*/ 	.byte	0x00, 0xf4, 0x21, 0x00


	//----- nvinfo : EIATTR_KPARAM_INFO
	.align		4
.L_21:
        /*0058*/ 	.byte	0x04, 0x17
        /*005a*/ 	.short	(.L_23 - .L_22)
.L_22:
        /*005c*/ 	.word	0x00000000
        /*0060*/ 	.short	0x0004
        /*0062*/ 	.short	0x0020
        /*0064*/ 	.byte	0x00, 0xf4, 0x21, 0x00


	//----- nvinfo : EIATTR_KPARAM_INFO
	.align		4
.L_23:
        /*0068*/ 	.byte	0x04, 0x17
        /*006a*/ 	.short	(.L_25 - .L_24)
.L_24:
        /*006c*/ 	.word	0x00000000
        /*0070*/ 	.short	0x0003
        /*0072*/ 	.short	0x0018
        /*0074*/ 	.byte	0x00, 0xf4, 0x21, 0x00


	//----- nvinfo : EIATTR_KPARAM_INFO
	.align		4
.L_25:
        /*0078*/ 	.byte	0x04, 0x17
        /*007a*/ 	.short	(.L_27 - .L_26)
.L_26:
        /*007c*/ 	.word	0x00000000
        /*0080*/ 	.short	0x0002
        /*0082*/ 	.short	0x0010
        /*0084*/ 	.byte	0x00, 0xf4, 0x21, 0x00


	//----- nvinfo : EIATTR_KPARAM_INFO
	.align		4
.L_27:
        /*0088*/ 	.byte	0x04, 0x17
        /*008a*/ 	.short	(.L_29 - .L_28)
.L_28:
        /*008c*/ 	.word	0x00000000
        /*0090*/ 	.short	0x0001
        /*0092*/ 	.short	0x0008
        /*0094*/ 	.byte	0x00, 0xf4, 0x21, 0x00


	//----- nvinfo : EIATTR_KPARAM_INFO
	.align		4
.L_29:
        /*0098*/ 	.byte	0x04, 0x17
        /*009a*/ 	.short	(.L_31 - .L_30)
.L_30:
        /*009c*/ 	.word	0x00000000
        /*00a0*/ 	.short	0x0000
        /*00a2*/ 	.short	0x0000
        /*00a4*/ 	.byte	0x00, 0xf4, 0x21, 0x00


	//----- nvinfo : EIATTR_SPARSE_MMA_MASK
	.align		4
.L_31:
        /*00a8*/ 	.byte	0x03, 0x50
        /*00aa*/ 	.short	0x0000


	//----- nvinfo : EIATTR_MAXREG_COUNT
	.align		4
        /*00ac*/ 	.byte	0x03, 0x1b
        /*00ae*/ 	.short	0x00ff


	//----- nvinfo : EIATTR_EXIT_INSTR_OFFSETS
	.align		4
        /*00b0*/ 	.byte	0x04, 0x1c
        /*00b2*/ 	.short	(.L_33 - .L_32)


	//   ....[0]....
.L_32:
        /*00b4*/ 	.word	0x00000490


	//----- nvinfo : EIATTR_REQNTID
	.align		4
.L_33:
        /*00b8*/ 	.byte	0x04, 0x10
        /*00ba*/ 	.short	(.L_35 - .L_34)
.L_34:
        /*00bc*/ 	.word	0x00000100
        /*00c0*/ 	.word	0x00000001
        /*00c4*/ 	.word	0x00000001


	//----- nvinfo : EIATTR_CBANK_PARAM_SIZE
	.align		4
.L_35:
        /*00c8*/ 	.byte	0x03, 0x19
        /*00ca*/ 	.short	0x004c


	//----- nvinfo : EIATTR_PARAM_CBANK
	.align		4
        /*00cc*/ 	.byte	0x04, 0x0a
        /*00ce*/ 	.short	(.L_37 - .L_36)
	.align		4
.L_36:
        /*00d0*/ 	.word	index@(.nv.constant0.triton_poi_fused__native_batch_norm_legit_no_training_add_native_batch_norm_backward_relu_18)
        /*00d4*/ 	.short	0x0210
        /*00d6*/ 	.short	0x004c


	//----- nvinfo : EIATTR_SW_WAR
	.align		4
.L_37:
        /*00d8*/ 	.byte	0x04, 0x36
        /*00da*/ 	.short	(.L_39 - .L_38)
.L_38:
        /*00dc*/ 	.word	0x00000008
.L_39:


//--------------------- .nv.callgraph             --------------------------
	.section	.nv.callgraph,"",@"SHT_CUDA_CALLGRAPH"
	.align	4
	.sectionentsize	8
	.align		4
        /*0000*/ 	.word	0x00000000
	.align		4
        /*0004*/ 	.word	0xffffffff
	.align		4
        /*0008*/ 	.word	0x00000000
	.align		4
        /*000c*/ 	.word	0xfffffffe
	.align		4
        /*0010*/ 	.word	0x00000000
	.align		4
        /*0014*/ 	.word	0xfffffffd
	.align		4
        /*0018*/ 	.word	0x00000000
	.align		4
        /*001c*/ 	.word	0xfffffffc


//--------------------- .nv.constant4             --------------------------
	.section	.nv.constant4,"a",@progbits
	.align	8
	.align		8
.nv.constant4:
        /*0000*/ 	.dword	_$_str
	.align		8
        /*0008*/ 	.dword	_$_str_$_2


//--------------------- .text.triton_poi_fused__native_batch_norm_legit_no_training_add_native_batch_norm_backward_relu_18 --------------------------
	.section	.text.triton_poi_fused__native_batch_norm_legit_no_training_add_native_batch_norm_backward_relu_18,"ax",@progbits
	.align	128
        .global         triton_poi_fused__native_batch_norm_legit_no_training_add_native_batch_norm_backward_relu_18
        .type           triton_poi_fused__native_batch_norm_legit_no_training_add_native_batch_norm_backward_relu_18,@function
        .size           triton_poi_fused__native_batch_norm_legit_no_training_add_native_batch_norm_backward_relu_18,(.L_x_1 - triton_poi_fused__native_batch_norm_legit_no_training_add_native_batch_norm_backward_relu_18)
        .other          triton_poi_fused__native_batch_norm_legit_no_training_add_native_batch_norm_backward_relu_18,@"STO_CUDA_ENTRY STV_DEFAULT"
triton_poi_fused__native_batch_norm_legit_no_training_add_native_batch_norm_backward_relu_18:
.text.triton_poi_fused__native_batch_norm_legit_no_training_add_native_batch_norm_backward_relu_18:
[----:B------:R-:W-:Y:S01]  /*0000*/  LDC R1, c[0x0][0x28] ;  /* 0x00000a00ff017b82 */ /* 0x000fe20000000800 */
[----:B------:R-:W1:Y:S07]  /*0010*/  S2R R0, SR_TID.X ;  /* 0x0000000000007919 */ /* 0x000e6e0000002100 */
[----:B------:R-:W2:Y:S01]  /*0020*/  LDC.64 R2, c[0x0][0x230] ;  /* 0x00008c00ff027b82 */ /* 0x000ea20000000a00 */
[----:B------:R-:W-:Y:S01]  /*0030*/  ULDC.64 UR4, c[0x0][0x208] ;  /* 0x0000820000047ab9 */ /* 0x000fe20000000a00 */
[----:B------:R-:W3:Y:S06]  /*0040*/  S2R R5, SR_CTAID.X ;  /* 0x0000000000057919 */ /* 0x000eec0000002500 */
[----:B------:R-:W4:Y:S08]  /*0050*/  LDC.64 R8, c[0x0][0x218] ;  /* 0x00008600ff087b82 */ /* 0x000f300000000a00 */
[----:B------:R-:W5:Y:S08]  /*0060*/  LDC.64 R6, c[0x0][0x220] ;  /* 0x00008800ff067b82 */ /* 0x000f700000000a00 */
[----:B------:R-:W5:Y:S01]  /*0070*/  LDC.64 R14, c[0x0][0x228] ;  /* 0x00008a00ff0e7b82 */ /* 0x000f620000000a00 */
[----:B-1----:R-:W-:-:S07]  /*0080*/  SHF.L.U32 R0, R0, 0x1, RZ ;  /* 0x0000000100007819 */ /* 0x002fce00000006ff */
[----:B------:R-:W1:Y:S01]  /*0090*/  LDC.64 R12, c[0x0][0x240] ;  /* 0x00009000ff0c7b82 */ /* 0x000e620000000a00 */
[----:B------:R-:W-:-:S04]  /*00a0*/  LOP3.LUT R0, R0, 0x1fe, RZ, 0xc0, !PT ;  /* 0x000001fe00007812 */ /* 0x000fc800078ec0ff */
[----:B---3--:R-:W-:-:S03]  /*00b0*/  LEA R0, R5, R0, 0x9 ;  /* 0x0000000005007211 */ /* 0x008fc600078e48ff */
[----:B------:R-:W3:Y:S02]  /*00c0*/  LDC.64 R16, c[0x0][0x238] ;  /* 0x00008e00ff107b82 */ /* 0x000ee40000000a00 */
[----:B------:R-:W-:-:S05]  /*00d0*/  IMAD.HI R4, R0, 0x66666667, RZ ;  /* 0x6666666700047827 */ /* 0x000fca00078e02ff */
[----:B------:R-:W-:-:S04]  /*00e0*/  SHF.R.U32.HI R5, RZ, 0x1f, R4 ;  /* 0x0000001fff057819 */ /* 0x000fc80000011604 */
[----:B------:R-:W-:-:S05]  /*00f0*/  LEA.HI.SX32 R5, R4, R5, 0x19 ;  /* 0x0000000504057211 */ /* 0x000fca00078fcaff */
[----:B------:R-:W-:Y:S02]  /*0100*/  IMAD R10, R5, -0x140, R0 ;  /* 0xfffffec0050a7824 */ /* 0x000fe400078e0200 */
[----:B------:R-:W3:Y:S02]  /*0110*/  LDC.64 R4, c[0x0][0x210] ;  /* 0x00008400ff047b82 */ /* 0x000ee40000000a00 */
[----:B--2---:R-:W-:-:S06]  /*0120*/  IMAD.WIDE R2, R10, 0x4, R2 ;  /* 0x000000040a027825 */ /* 0x004fcc00078e0202 */
[----:B------:R-:W2:Y:S01]  /*0130*/  LDG.E.EL.64 R2, desc[UR4][R2.64] ;  /* 0x0000000402027981 */ /* 0x000ea2000c2e1b00 */
[----:B----4-:R-:W-:-:S04]  /*0140*/  IMAD.WIDE R8, R0, 0x4, R8 ;  /* 0x0000000400087825 */ /* 0x010fc800078e0208 */
[----:B-----5:R-:W-:Y:S02]  /*0150*/  IMAD.WIDE R6, R0, 0x4, R6 ;  /* 0x0000000400067825 */ /* 0x020fe400078e0206 */
[----:B------:R-:W4:Y:S02]  /*0160*/  LDG.E.64 R8, desc[UR4][R8.64] ;  /* 0x0000000408087981 */ /* 0x000f24000c1e1b00 */
[C---:B0-----:R-:W-:Y:S02]  /*0170*/  IMAD.WIDE R14, R10.reuse, 0x4, R14 ;  /* 0x000000040a0e7825 */ /* 0x041fe400078e020e */
[----:B------:R-:W5:Y:S02]  /*0180*/  LDG.E.64 R6, desc[UR4][R6.64] ;  /* 0x0000000406067981 */ /* 0x000f64000c1e1b00 */
[----:B-1----:R-:W-:Y:S02]  /*0190*/  IMAD.WIDE R12, R10, 0x4, R12 ;  /* 0x000000040a0c7825 */ /* 0x002fe400078e020c */
[----:B------:R-:W4:Y:S02]  /*01a0*/  LDG.E.EL.64 R14, desc[UR4][R14.64] ;  /* 0x000000040e0e7981 */ /* 0x000f24000c2e1b00 */
[----:B---3--:R-:W-:-:S02]  /*01b0*/  IMAD.WIDE R4, R0, 0x4, R4 ;  /* 0x0000000400047825 */ /* 0x008fc400078e0204 */
[----:B------:R-:W3:Y:S04]  /*01c0*/  LDG.E.EL.64 R12, desc[UR4][R12.64] ;  /* 0x000000040c0c7981 */ /* 0x000ee8000c2e1b00 */
[----:B------:R-:W4:Y:S01]  /*01d0*/  LDG.E.64 R4, desc[UR4][R4.64] ;  /* 0x0000000404047981 */ /* 0x000f22000c1e1b00 */
[----:B------:R-:W-:-:S05]  /*01e0*/  IMAD.WIDE R16, R10, 0x4, R16 ;  /* 0x000000040a107825 */ /* 0x000fca00078e0210 */
[----:B------:R0:W3:Y:S02]  /*01f0*/  LDG.E.EL.64 R10, desc[UR4][R16.64] ;  /* 0x00000004100a7981 */ /* 0x0000e4000c2e1b00 */
[----:B0-----:R-:W-:Y:S01]  /*0200*/  HFMA2.MMA R17, -RZ, RZ, 1.625, 0 ;  /* 0x3e800000ff117435 */ /* 0x001fe200000001ff */
[----:B--2---:R-:W-:Y:S01]  /*0210*/  FADD R2, R2, 9.9999997473787516356e-06 ;  /* 0x3727c5ac02027421 */ /* 0x004fe20000000000 */
[----:B------:R-:W-:-:S03]  /*0220*/  FADD R3, R3, 9.9999997473787516356e-06 ;  /* 0x3727c5ac03037421 */ /* 0x000fc60000000000 */
[----:B------:R-:W0:Y:S08]  /*0230*/  MUFU.SQRT R18, R2 ;  /* 0x0000000200127308 */ /* 0x000e300000002000 */
[----:B------:R1:W2:Y:S01]  /*0240*/  MUFU.SQRT R19, R3 ;  /* 0x0000000300137308 */ /* 0x0002a20000002000 */
[C---:B0-----:R-:W-:Y:S02]  /*0250*/  FSETP.GT.AND P0, PT, R18.reuse, 8.50705917302346158658e+37, PT ;  /* 0x7e8000001200780b */ /* 0x041fe40003f04000 */
[----:B------:R-:W-:Y:S01]  /*0260*/  FSETP.GEU.AND P2, PT, R18, 1.175494350822287508e-38, PT ;  /* 0x008000001200780b */ /* 0x000fe20003f4e000 */
[----:B-1----:R-:W0:Y:S01]  /*0270*/  LDC.64 R2, c[0x0][0x248] ;  /* 0x00009200ff027b82 */ /* 0x002e220000000a00 */
[----:B--2---:R-:W-:-:S02]  /*0280*/  FSETP.GT.AND P1, PT, R19, 8.50705917302346158658e+37, PT ;  /* 0x7e8000001300780b */ /* 0x004fc40003f24000 */
[----:B------:R-:W-:-:S07]  /*0290*/  FSETP.GEU.AND P3, PT, R19, 1.175494350822287508e-38, PT ;  /* 0x008000001300780b */ /* 0x000fce0003f6e000 */
[----:B------:R-:W-:-:S04]  /*02a0*/  @P0 FMUL R18, R18, 0.25 ;  /* 0x3e80000012120820 */ /* 0x000fc80000400000 */
[----:B------:R-:W-:Y:S01]  /*02b0*/  @!P2 FMUL R18, R18, 16777216 ;  /* 0x4b8000001212a820 */ /* 0x000fe20000400000 */
[----:B------:R-:W-:-:S04]  /*02c0*/  @P1 FMUL R19, R19, 0.25 ;  /* 0x3e80000013131820 */ /* 0x000fc80000400000 */
[----:B------:R-:W-:Y:S01]  /*02d0*/  @!P3 FMUL R19, R19, 16777216 ;  /* 0x4b8000001313b820 */ /* 0x000fe20000400000 */
[----:B------:R-:W1:Y:S01]  /*02e0*/  MUFU.RCP R18, R18 ;  /* 0x0000001200127308 */ /* 0x000e620000001000 */
[----:B----4-:R-:W-:Y:S01]  /*02f0*/  FADD R16, R5, R9 ;  /* 0x0000000905107221 */ /* 0x010fe20000000000 */
[----:B------:R-:W-:-:S06]  /*0300*/  FADD R5, R4, R8 ;  /* 0x0000000804057221 */ /* 0x000fcc0000000000 */
[----:B------:R-:W2:Y:S01]  /*0310*/  MUFU.RCP R19, R19 ;  /* 0x0000001300137308 */ /* 0x000ea20000001000 */
[----:B------:R-:W-:Y:S01]  /*0320*/  FSEL R9, R17, 1, P0 ;  /* 0x3f80000011097808 */ /* 0x000fe20000000000 */
[----:B-----5:R-:W-:Y:S01]  /*0330*/  FADD R16, R7, R16 ;  /* 0x0000001007107221 */ /* 0x020fe20000000000 */
[----:B------:R-:W-:Y:S01]  /*0340*/  FSEL R8, R17, 1, P1 ;  /* 0x3f80000011087808 */ /* 0x000fe20000800000 */
[----:B------:R-:W-:Y:S02]  /*0350*/  FADD R7, R6, R5 ;  /* 0x0000000506077221 */ /* 0x000fe40000000000 */
[----:B------:R-:W4:Y:S01]  /*0360*/  LDC.64 R4, c[0x0][0x250] ;  /* 0x00009400ff047b82 */ /* 0x000f220000000a00 */
[----:B------:R-:W-:Y:S01]  /*0370*/  @!P2 FMUL R9, R9, 16777216 ;  /* 0x4b8000000909a820 */ /* 0x000fe20000400000 */
[----:B------:R-:W-:Y:S01]  /*0380*/  @!P3 FMUL R8, R8, 16777216 ;  /* 0x4b8000000808b820 */ /* 0x000fe20000400000 */
[----:B------:R-:W-:Y:S01]  /*0390*/  FADD R15, -R15, R16 ;  /* 0x000000100f0f7221 */ /* 0x000fe20000000100 */
[----:B------:R-:W-:Y:S01]  /*03a0*/  FADD R14, -R14, R7 ;  /* 0x000000070e0e7221 */ /* 0x000fe20000000100 */
[----:B-1----:R-:W-:Y:S01]  /*03b0*/  FMUL R9, R18, R9 ;  /* 0x0000000912097220 */ /* 0x002fe20000400000 */
[----:B--2---:R-:W-:-:S03]  /*03c0*/  FMUL R8, R19, R8 ;  /* 0x0000000813087220 */ /* 0x004fc60000400000 */
[----:B------:R-:W-:Y:S01]  /*03d0*/  FMUL R9, R14, R9 ;  /* 0x000000090e097220 */ /* 0x000fe20000400000 */
[----:B------:R-:W-:-:S03]  /*03e0*/  FMUL R8, R15, R8 ;  /* 0x000000080f087220 */ /* 0x000fc60000400000 */
[----:B---3--:R-:W-:Y:S01]  /*03f0*/  FFMA R9, R10, R9, R12 ;  /* 0x000000090a097223 */ /* 0x008fe2000000000c */
[----:B------:R-:W-:-:S04]  /*0400*/  FFMA R8, R11, R8, R13 ;  /* 0x000000080b087223 */ /* 0x000fc8000000000d */
[C---:B------:R-:W-:Y:S02]  /*0410*/  FSETP.GEU.AND P0, PT, R9.reuse, RZ, PT ;  /* 0x000000ff0900720b */ /* 0x040fe40003f0e000 */
[----:B------:R-:W-:Y:S01]  /*0420*/  FSETP.GEU.AND P1, PT, R8, RZ, PT ;  /* 0x000000ff0800720b */ /* 0x000fe20003f2e000 */
[----:B0-----:R-:W-:Y:S01]  /*0430*/  IMAD.WIDE R2, R0, 0x4, R2 ;  /* 0x0000000400027825 */ /* 0x001fe200078e0202 */
[----:B------:R-:W-:Y:S02]  /*0440*/  FSEL R6, R9, RZ, P0 ;  /* 0x000000ff09067208 */ /* 0x000fe40000000000 */
[----:B------:R-:W-:Y:S01]  /*0450*/  FSEL R7, R8, RZ, P1 ;  /* 0x000000ff08077208 */ /* 0x000fe20000800000 */
[----:B----4-:R-:W-:-:S04]  /*0460*/  IMAD.WIDE R4, R0, 0x4, R4 ;  /* 0x0000000400047825 */ /* 0x010fc800078e0204 */
[----:B------:R-:W-:Y:S04]  /*0470*/  STG.E.64 desc[UR4][R2.64], R6 ;  /* 0x0000000602007986 */ /* 0x000fe8000c101b04 */
[----:B------:R-:W-:Y:S01]  /*0480*/  STG.E.64 desc[UR4][R4.64], R14 ;  /* 0x0000000e04007986 */ /* 0x000fe2000c101b04 */
[----:B------:R-:W-:Y:S05]  /*0490*/  EXIT ;  /* 0x000000000000794d */ /* 0x000fea0003800000 */
.L_x_0:
[----:B------:R-:W-:-:S00]  /*04a0*/  BRA `(.L_x_0) ;  /* 0xfffffffc00fc7947 */ /* 0x000fc0000383ffff */
[----:B------:R-:W-:-:S00]  /*04b0*/  NOP ;  /* 0x0000000000007918 */ /* 0x000fc00000000000 */
        /* <DEDUP_REMOVED lines=12> */
.L_x_1:


//--------------------- .nv.global.init           --------------------------
	.section	.nv.global.init,"aw",@progbits
.nv.global.init:
	.type		_$_str,@object
	.size		_$_str,(_$_str_$_2 - _$_str)
_$_str:
        /*0000*/ 	.byte	0x5f, 0x5f, 0x43, 0x55, 0x44, 0x41, 0x5f, 0x46, 0x54, 0x5a, 0x00
	.type		_$_str_$_2,@object
	.size		_$_str_$_2,(.L_1 - _$_str_$_2)
_$_str_$_2:
        /*000b*/ 	.byte	0x5f, 0x5f, 0x43, 0x55, 0x44, 0x41, 0x5f, 0x50, 0x52, 0x45, 0x43, 0x5f, 0x53, 0x51, 0x52, 0x54
        /*001b*/ 	.byte	0x00
.L_1:


//--------------------- .nv.constant0.triton_poi_fused__native_batch_norm_legit_no_training_add_native_batch_norm_backward_relu_18 --------------------------
	.section	.nv.constant0.triton_poi_fused__native_batch_norm_legit_no_training_add_native_batch_norm_backward_relu_18,"a",@progbits
	.sectionflags	@""
	.align	4
.nv.constant0.triton_poi_fused__native_batch_norm_legit_no_training_add_native_batch_norm_backward_relu_18:
	.zero		604
